//
// Generated by NVIDIA NVVM Compiler
//
// Compiler Build ID: CL-36424714
// Cuda compilation tools, release 13.0, V13.0.88
// Based on NVVM 20.0.0
//

.version 9.0
.target sm_100
.address_size 64

	// .globl	_Z6matmulPfS_S_mmm

.visible .entry _Z6matmulPfS_S_mmm(
	.param .u64 .ptr .align 1 _Z6matmulPfS_S_mmm_param_0,
	.param .u64 .ptr .align 1 _Z6matmulPfS_S_mmm_param_1,
	.param .u64 .ptr .align 1 _Z6matmulPfS_S_mmm_param_2,
	.param .u64 _Z6matmulPfS_S_mmm_param_3,
	.param .u64 _Z6matmulPfS_S_mmm_param_4,
	.param .u64 _Z6matmulPfS_S_mmm_param_5
)
{
	.reg .pred 	%p<13>;
	.reg .b32 	%r<9>;
	.reg .b32 	%f<68>;
	.reg .b64 	%rd<77>;

	ld.param.u64 	%rd26, [_Z6matmulPfS_S_mmm_param_0];
	ld.param.u64 	%rd27, [_Z6matmulPfS_S_mmm_param_1];
	ld.param.u64 	%rd28, [_Z6matmulPfS_S_mmm_param_3];
	ld.param.u64 	%rd24, [_Z6matmulPfS_S_mmm_param_4];
	ld.param.u64 	%rd25, [_Z6matmulPfS_S_mmm_param_5];
	cvta.to.global.u64 	%rd1, %rd27;
	cvta.to.global.u64 	%rd2, %rd26;
	mov.u32 	%r1, %ctaid.y;
	mov.u32 	%r2, %ntid.y;
	mov.u32 	%r3, %tid.y;
	mad.lo.s32 	%r4, %r1, %r2, %r3;
	cvt.u64.u32 	%rd3, %r4;
	mov.u32 	%r5, %ctaid.x;
	mov.u32 	%r6, %ntid.x;
	mov.u32 	%r7, %tid.x;
	mad.lo.s32 	%r8, %r5, %r6, %r7;
	cvt.u64.u32 	%rd4, %r8;
	setp.le.u64 	%p1, %rd28, %rd3;
	setp.le.u64 	%p2, %rd25, %rd4;
	or.pred  	%p3, %p1, %p2;
	@%p3 bra 	$L__BB0_14;
	setp.eq.s64 	%p4, %rd24, 0;
	mov.f32 	%f67, 0f00000000;
	@%p4 bra 	$L__BB0_13;
	mul.lo.s64 	%rd5, %rd24, %rd3;
	and.b64  	%rd6, %rd24, 7;
	setp.lt.u64 	%p5, %rd24, 8;
	mov.f32 	%f67, 0f00000000;
	mov.b64 	%rd75, 0;
	@%p5 bra 	$L__BB0_5;
	and.b64  	%rd75, %rd24, -8;
	shl.b64 	%rd30, %rd4, 2;
	add.s64 	%rd72, %rd1, %rd30;
	shl.b64 	%rd9, %rd25, 5;
	shl.b64 	%rd31, %rd5, 2;
	add.s64 	%rd32, %rd31, %rd2;
	add.s64 	%rd71, %rd32, 16;
	mov.f32 	%f67, 0f00000000;
	mov.u64 	%rd73, %rd75;
$L__BB0_4:
	.pragma "nounroll";
	ld.global.f32 	%f17, [%rd71+-16];
	ld.global.f32 	%f18, [%rd72];
	fma.rn.f32 	%f19, %f17, %f18, %f67;
	ld.global.f32 	%f20, [%rd71+-12];
	shl.b64 	%rd33, %rd25, 2;
	add.s64 	%rd34, %rd72, %rd33;
	ld.global.f32 	%f21, [%rd34];
	fma.rn.f32 	%f22, %f20, %f21, %f19;
	ld.global.f32 	%f23, [%rd71+-8];
	add.s64 	%rd35, %rd34, %rd33;
	ld.global.f32 	%f24, [%rd35];
	fma.rn.f32 	%f25, %f23, %f24, %f22;
	ld.global.f32 	%f26, [%rd71+-4];
	add.s64 	%rd36, %rd35, %rd33;
	ld.global.f32 	%f27, [%rd36];
	fma.rn.f32 	%f28, %f26, %f27, %f25;
	ld.global.f32 	%f29, [%rd71];
	add.s64 	%rd37, %rd36, %rd33;
	ld.global.f32 	%f30, [%rd37];
	fma.rn.f32 	%f31, %f29, %f30, %f28;
	ld.global.f32 	%f32, [%rd71+4];
	add.s64 	%rd38, %rd37, %rd33;
	ld.global.f32 	%f33, [%rd38];
	fma.rn.f32 	%f34, %f32, %f33, %f31;
	ld.global.f32 	%f35, [%rd71+8];
	add.s64 	%rd39, %rd38, %rd33;
	ld.global.f32 	%f36, [%rd39];
	fma.rn.f32 	%f37, %f35, %f36, %f34;
	ld.global.f32 	%f38, [%rd71+12];
	add.s64 	%rd40, %rd39, %rd33;
	ld.global.f32 	%f39, [%rd40];
	fma.rn.f32 	%f67, %f38, %f39, %f37;
	add.s64 	%rd73, %rd73, -8;
	add.s64 	%rd72, %rd72, %rd9;
	add.s64 	%rd71, %rd71, 32;
	setp.ne.s64 	%p6, %rd73, 0;
	@%p6 bra 	$L__BB0_4;
$L__BB0_5:
	setp.eq.s64 	%p7, %rd6, 0;
	@%p7 bra 	$L__BB0_13;
	and.b64  	%rd18, %rd24, 3;
	setp.lt.u64 	%p8, %rd6, 4;
	@%p8 bra 	$L__BB0_8;
	add.s64 	%rd41, %rd75, %rd5;
	shl.b64 	%rd42, %rd41, 2;
	add.s64 	%rd43, %rd2, %rd42;
	ld.global.f32 	%f41, [%rd43];
	mad.lo.s64 	%rd44, %rd75, %rd25, %rd4;
	shl.b64 	%rd45, %rd44, 2;
	add.s64 	%rd46, %rd1, %rd45;
	ld.global.f32 	%f42, [%rd46];
	fma.rn.f32 	%f43, %f41, %f42, %f67;
	ld.global.f32 	%f44, [%rd43+4];
	shl.b64 	%rd47, %rd25, 2;
	add.s64 	%rd48, %rd46, %rd47;
	ld.global.f32 	%f45, [%rd48];
	fma.rn.f32 	%f46, %f44, %f45, %f43;
	ld.global.f32 	%f47, [%rd43+8];
	add.s64 	%rd49, %rd48, %rd47;
	ld.global.f32 	%f48, [%rd49];
	fma.rn.f32 	%f49, %f47, %f48, %f46;
	ld.global.f32 	%f50, [%rd43+12];
	add.s64 	%rd50, %rd49, %rd47;
	ld.global.f32 	%f51, [%rd50];
	fma.rn.f32 	%f67, %f50, %f51, %f49;
	add.s64 	%rd75, %rd75, 4;
$L__BB0_8:
	setp.eq.s64 	%p9, %rd18, 0;
	@%p9 bra 	$L__BB0_13;
	setp.eq.s64 	%p10, %rd18, 1;
	@%p10 bra 	$L__BB0_11;
	add.s64 	%rd51, %rd75, %rd5;
	shl.b64 	%rd52, %rd51, 2;
	add.s64 	%rd53, %rd2, %rd52;
	ld.global.f32 	%f53, [%rd53];
	mad.lo.s64 	%rd54, %rd75, %rd25, %rd4;
	shl.b64 	%rd55, %rd54, 2;
	add.s64 	%rd56, %rd1, %rd55;
	ld.global.f32 	%f54, [%rd56];
	fma.rn.f32 	%f55, %f53, %f54, %f67;
	ld.global.f32 	%f56, [%rd53+4];
	shl.b64 	%rd57, %rd25, 2;
	add.s64 	%rd58, %rd56, %rd57;
	ld.global.f32 	%f57, [%rd58];
	fma.rn.f32 	%f67, %f56, %f57, %f55;
	add.s64 	%rd75, %rd75, 2;
$L__BB0_11:
	and.b64  	%rd59, %rd24, 1;
	setp.eq.b64 	%p11, %rd59, 1;
	not.pred 	%p12, %p11;
	@%p12 bra 	$L__BB0_13;
	add.s64 	%rd60, %rd75, %rd5;
	shl.b64 	%rd61, %rd60, 2;
	add.s64 	%rd62, %rd2, %rd61;
	ld.global.f32 	%f58, [%rd62];
	mad.lo.s64 	%rd63, %rd75, %rd25, %rd4;
	shl.b64 	%rd64, %rd63, 2;
	add.s64 	%rd65, %rd1, %rd64;
	ld.global.f32 	%f59, [%rd65];
	fma.rn.f32 	%f67, %f58, %f59, %f67;
$L__BB0_13:
	ld.param.u64 	%rd70, [_Z6matmulPfS_S_mmm_param_2];
	mad.lo.s64 	%rd66, %rd25, %rd3, %rd4;
	cvta.to.global.u64 	%rd67, %rd70;
	shl.b64 	%rd68, %rd66, 2;
	add.s64 	%rd69, %rd67, %rd68;
	st.global.f32 	[%rd69], %f67;
$L__BB0_14:
	ret;

}


// ===== COMPILED SASS (sm_100) =====

	.target	sm_100

	.elftype	@"ET_EXEC"


//--------------------- .note.nv.tkinfo           --------------------------
	.section	.note.nv.tkinfo,"",@"SHT_NOTE"
	.sectionflags	@"SHF_NOTE_NV_TKINFO"
	.tkinfo
        /*0018*/ 	.word	0x00000002
        /*0030*/ 	.string	""
        /*0030*/ 	.string	"ptxas"
        /*0030*/ 	.string	"Cuda compilation tools, release 13.0, V13.0.88"
        /*0030*/ 	.string	"Build cuda_13.0.r13.0/compiler.36424714_0"
        /*0030*/ 	.string	"-arch sm_100 -m 64 "



//--------------------- .note.nv.cuinfo           --------------------------
	.section	.note.nv.cuinfo,"",@"SHT_NOTE"
	.sectionflags	@"SHF_NOTE_NV_CUINFO"
        /*0018*/ 	.short	0x0002
        /*001a*/ 	.short	0x0064
        /*001c*/ 	.short	0x0082
	.zero		2


//--------------------- .nv.info                  --------------------------
	.section	.nv.info,"",@"SHT_CUDA_INFO"
	.align	4


	//----- nvinfo : EIATTR_REGCOUNT
	.align		4
        /*0000*/ 	.byte	0x04, 0x2f
        /*0002*/ 	.short	(.L_1 - .L_0)
	.align		4
.L_0:
        /*0004*/ 	.word	index@(_Z6matmulPfS_S_mmm)
        /*0008*/ 	.word	0x00000020


	//----- nvinfo : EIATTR_FRAME_SIZE
	.align		4
.L_1:
        /*000c*/ 	.byte	0x04, 0x11
        /*000e*/ 	.short	(.L_3 - .L_2)
	.align		4
.L_2:
        /*0010*/ 	.word	index@(_Z6matmulPfS_S_mmm)
        /*0014*/ 	.word	0x00000000


	//----- nvinfo : EIATTR_MIN_STACK_SIZE
	.align		4
.L_3:
        /*0018*/ 	.byte	0x04, 0x12
        /*001a*/ 	.short	(.L_5 - .L_4)
	.align		4
.L_4:
        /*001c*/ 	.word	index@(_Z6matmulPfS_S_mmm)
        /*0020*/ 	.word	0x00000000
.L_5:


//--------------------- .nv.compat                --------------------------
	.section	.nv.compat,"",@"SHT_CUDA_COMPAT_INFO"
	.align	4
        /*0000*/ 	.byte	0x02, 0x09, 0x00, 0x00, 0x02, 0x02, 0x01, 0x00, 0x02, 0x05, 0x05, 0x00, 0x03, 0x07, 0x01, 0x01
        /*0010*/ 	.byte	0x02, 0x03, 0x00, 0x00, 0x02, 0x06, 0x01, 0x00, 0x04, 0x0b, 0x08, 0x00, 0x09, 0x00, 0x00, 0x00
        /*0020*/ 	.byte	0x00, 0x00, 0x00, 0x00


//--------------------- .nv.info._Z6matmulPfS_S_mmm --------------------------
	.section	.nv.info._Z6matmulPfS_S_mmm,"",@"SHT_CUDA_INFO"
	.sectionflags	@""
	.align	4


	//----- nvinfo : EIATTR_CUDA_API_VERSION
	.align		4
        /*0000*/ 	.byte	0x04, 0x37
        /*0002*/ 	.short	(.L_7 - .L_6)
.L_6:
        /*0004*/ 	.word	0x00000082


	//----- nvinfo : EIATTR_KPARAM_INFO
	.align		4
.L_7:
        /*0008*/ 	.byte	0x04, 0x17
        /*000a*/ 	.short	(.L_9 - .L_8)
.L_8:
        /*000c*/ 	.word	0x00000000
        /*0010*/ 	.short	0x0005
        /*0012*/ 	.short	0x0028
        /*0014*/ 	.byte	0x00, 0xf0, 0x21, 0x00


	//----- nvinfo : EIATTR_KPARAM_INFO
	.align		4
.L_9:
        /*0018*/ 	.byte	0x04, 0x17
        /*001a*/ 	.short	(.L_11 - .L_10)
.L_10:
        /*001c*/ 	.word	0x00000000
        /*0020*/ 	.short	0x0004
        /*0022*/ 	.short	0x0020
        /*0024*/ 	.byte	0x00, 0xf0, 0x21, 0x00


	//----- nvinfo : EIATTR_KPARAM_INFO
	.align		4
.L_11:
        /*0028*/ 	.byte	0x04, 0x17
        /*002a*/ 	.short	(.L_13 - .L_12)
.L_12:
        /*002c*/ 	.word	0x00000000
        /*0030*/ 	.short	0x0003
        /*0032*/ 	.short	0x0018
        /*0034*/ 	.byte	0x00, 0xf0, 0x21, 0x00


	//----- nvinfo : EIATTR_KPARAM_INFO
	.align		4
.L_13:
        /*0038*/ 	.byte	0x04, 0x17
        /*003a*/ 	.short	(.L_15 - .L_14)
.L_14:
        /*003c*/ 	.word	0x00000000
        /*0040*/ 	.short	0x0002
        /*0042*/ 	.short	0x0010
        /*0044*/ 	.byte	0x00, 0xf5, 0x21, 0x00


	//----- nvinfo : EIATTR_KPARAM_INFO
	.align		4
.L_15:
        /*0048*/ 	.byte	0x04, 0x17
        /*004a*/ 	.short	(.L_17 - .L_16)
.L_16:
        /*004c*/ 	.word	0x00000000
        /*0050*/ 	.short	0x0001
        /*0052*/ 	.short	0x0008
        /*0054*/ 	.byte	0x00, 0xf5, 0x21, 0x00


	//----- nvinfo : EIATTR_KPARAM_INFO
	.align		4
.L_17:
        /*0058*/ 	.byte	0x04, 0x17
        /*005a*/ 	.short	(.L_19 - .L_18)
.L_18:
        /*005c*/ 	.word	0x00000000
        /*0060*/ 	.short	0x0000
        /*0062*/ 	.short	0x0000
        /*0064*/ 	.byte	0x00, 0xf5, 0x21, 0x00


	//----- nvinfo : EIATTR_SPARSE_MMA_MASK
	.align		4
.L_19:
        /*0068*/ 	.byte	0x03, 0x50
        /*006a*/ 	.short	0x0000


	//----- nvinfo : EIATTR_MAXREG_COUNT
	.align		4
        /*006c*/ 	.byte	0x03, 0x1b
        /*006e*/ 	.short	0x00ff


	//----- nvinfo : EIATTR_MERCURY_ISA_VERSION
	.align		4
        /*0070*/ 	.byte	0x03, 0x5f
        /*0072*/ 	.short	0x0101


	//----- nvinfo : EIATTR_VRC_CTA_INIT_COUNT
	.align		4
        /*0074*/ 	.byte	0x02, 0x4a
	.zero		1
	.zero		1


	//----- nvinfo : EIATTR_EXIT_INSTR_OFFSETS
	.align		4
        /*0078*/ 	.byte	0x04, 0x1c
        /*007a*/ 	.short	(.L_21 - .L_20)


	//   ....[0]....
.L_20:
        /*007c*/ 	.word	0x000000f0


	//   ....[1]....
        /*0080*/ 	.word	0x00000c30


	//----- nvinfo : EIATTR_CBANK_PARAM_SIZE
	.align		4
.L_21:
        /*0084*/ 	.byte	0x03, 0x19
        /*0086*/ 	.short	0x0030


	//----- nvinfo : EIATTR_PARAM_CBANK
	.align		4
        /*0088*/ 	.byte	0x04, 0x0a
        /*008a*/ 	.short	(.L_23 - .L_22)
	.align		4
.L_22:
        /*008c*/ 	.word	index@(.nv.constant0._Z6matmulPfS_S_mmm)
        /*0090*/ 	.short	0x0380
        /*0092*/ 	.short	0x0030


	//----- nvinfo : EIATTR_SW_WAR
	.align		4
.L_23:
        /*0094*/ 	.byte	0x04, 0x36
        /*0096*/ 	.short	(.L_25 - .L_24)
.L_24:
        /*0098*/ 	.word	0x00000008
.L_25:


//--------------------- .nv.callgraph             --------------------------
	.section	.nv.callgraph,"",@"SHT_CUDA_CALLGRAPH"
	.align	4
	.sectionentsize	8
	.align		4
        /*0000*/ 	.word	0x00000000
	.align		4
        /*0004*/ 	.word	0xffffffff
	.align		4
        /*0008*/ 	.word	0x00000000
	.align		4
        /*000c*/ 	.word	0xfffffffe
	.align		4
        /*0010*/ 	.word	0x00000000
	.align		4
        /*0014*/ 	.word	0xfffffffd
	.align		4
        /*0018*/ 	.word	0x00000000
	.align		4
        /*001c*/ 	.word	0xfffffffc


//--------------------- .text._Z6matmulPfS_S_mmm  --------------------------
	.section	.text._Z6matmulPfS_S_mmm,"ax",@progbits
	.align	128
        .global         _Z6matmulPfS_S_mmm
        .type           _Z6matmulPfS_S_mmm,@function
        .size           _Z6matmulPfS_S_mmm,(.L_x_6 - _Z6matmulPfS_S_mmm)
        .other          _Z6matmulPfS_S_mmm,@"STO_CUDA_ENTRY STV_DEFAULT"
_Z6matmulPfS_S_mmm:
.text._Z6matmulPfS_S_mmm:
[----:B------:R-:W-:Y:S01]  /*0000*/  LDC R1, c[0x0][0x37c] ;  /* 0x0000df00ff017b82 */ /* 0x000fe20000000800 */
[----:B------:R-:W0:Y:S07]  /*0010*/  S2R R13, SR_TID.X ;  /* 0x00000000000d7919 */ /* 0x000e2e0000002100 */
[----:B------:R-:W1:Y:S01]  /*0020*/  LDC R0, c[0x0][0x364] ;  /* 0x0000d900ff007b82 */ /* 0x000e620000000800 */
[----:B------:R-:W2:Y:S01]  /*0030*/  LDCU.64 UR6, c[0x0][0x398] ;  /* 0x00007300ff0677ac */ /* 0x000ea20008000a00 */
[----:B------:R-:W1:Y:S06]  /*0040*/  S2R R3, SR_TID.Y ;  /* 0x0000000000037919 */ /* 0x000e6c0000002200 */
[----:B------:R-:W0:Y:S08]  /*0050*/  S2UR UR5, SR_CTAID.X ;  /* 0x00000000000579c3 */ /* 0x000e300000002500 */
[----:B------:R-:W0:Y:S08]  /*0060*/  LDC R12, c[0x0][0x360] ;  /* 0x0000d800ff0c7b82 */ /* 0x000e300000000800 */
[----:B------:R-:W1:Y:S08]  /*0070*/  S2UR UR4, SR_CTAID.Y ;  /* 0x00000000000479c3 */ /* 0x000e700000002600 */
[----:B------:R-:W3:Y:S01]  /*0080*/  LDC.64 R10, c[0x0][0x3a8] ;  /* 0x0000ea00ff0a7b82 */ /* 0x000ee20000000a00 */
[----:B0-----:R-:W-:-:S02]  /*0090*/  IMAD R12, R12, UR5, R13 ;  /* 0x000000050c0c7c24 */ /* 0x001fc4000f8e020d */
[----:B-1----:R-:W-:-:S05]  /*00a0*/  IMAD R0, R0, UR4, R3 ;  /* 0x0000000400007c24 */ /* 0x002fca000f8e0203 */
[----:B--2---:R-:W-:Y:S02]  /*00b0*/  ISETP.GE.U32.AND P1, PT, R0, UR6, PT ;  /* 0x0000000600007c0c */ /* 0x004fe4000bf26070 */
[----:B---3--:R-:W-:-:S04]  /*00c0*/  ISETP.GE.U32.AND P0, PT, R12, R10, PT ;  /* 0x0000000a0c00720c */ /* 0x008fc80003f06070 */
[----:B------:R-:W-:-:S04]  /*00d0*/  ISETP.GE.U32.AND.EX P0, PT, RZ, R11, PT, P0 ;  /* 0x0000000bff00720c */ /* 0x000fc80003f06100 */
[----:B------:R-:W-:-:S13]  /*00e0*/  ISETP.GE.U32.OR.EX P0, PT, RZ, UR7, P0, P1 ;  /* 0x00000007ff007c0c */ /* 0x000fda0008706510 */
[----:B------:R-:W-:Y:S05]  /*00f0*/  @P0 EXIT ;  /* 0x000000000000094d */ /* 0x000fea0003800000 */
[----:B------:R-:W0:Y:S01]  /*0100*/  LDCU.64 UR8, c[0x0][0x3a0] ;  /* 0x00007400ff0877ac */ /* 0x000e220008000a00 */
[----:B------:R-:W-:Y:S01]  /*0110*/  IMAD.MOV.U32 R19, RZ, RZ, RZ ;  /* 0x000000ffff137224 */ /* 0x000fe200078e00ff */
[----:B------:R-:W1:Y:S01]  /*0120*/  LDCU.64 UR10, c[0x0][0x358] ;  /* 0x00006b00ff0a77ac */ /* 0x000e620008000a00 */
[----:B0-----:R-:W-:-:S04]  /*0130*/  UISETP.NE.U32.AND UP0, UPT, UR8, URZ, UPT ;  /* 0x000000ff0800728c */ /* 0x001fc8000bf05070 */
[----:B------:R-:W-:-:S09]  /*0140*/  UISETP.NE.AND.EX UP0, UPT, UR9, URZ, UPT, UP0 ;  /* 0x000000ff0900728c */ /* 0x000fd2000bf05300 */
[----:B-1----:R-:W-:Y:S05]  /*0150*/  BRA.U !UP0, `(.L_x_0) ;  /* 0x0000000908947547 */ /* 0x002fea000b800000 */
[----:B------:R-:W-:Y:S02]  /*0160*/  UISETP.GE.U32.AND UP1, UPT, UR8, 0x8, UPT ;  /* 0x000000080800788c */ /* 0x000fe4000bf26070 */
[C---:B------:R-:W-:Y:S01]  /*0170*/  IMAD.WIDE.U32 R14, R0.reuse, UR8, RZ ;  /* 0x00000008000e7c25 */ /* 0x040fe2000f8e00ff */
[----:B------:R-:W-:Y:S02]  /*0180*/  ULOP3.LUT UR12, UR8, 0x7, URZ, 0xc0, !UPT ;  /* 0x00000007080c7892 */ /* 0x000fe4000f8ec0ff */
[----:B------:R-:W-:Y:S01]  /*0190*/  UISETP.GE.U32.AND.EX UP1, UPT, UR9, URZ, UPT, UP1 ;  /* 0x000000ff0900728c */ /* 0x000fe2000bf26110 */
[----:B------:R-:W-:Y:S01]  /*01a0*/  IMAD.MOV.U32 R19, RZ, RZ, RZ ;  /* 0x000000ffff137224 */ /* 0x000fe200078e00ff */
[----:B------:R-:W-:Y:S01]  /*01b0*/  UISETP.NE.U32.AND UP0, UPT, UR12, URZ, UPT ;  /* 0x000000ff0c00728c */ /* 0x000fe2000bf05070 */
[----:B------:R-:W-:Y:S01]  /*01c0*/  IMAD R2, R0, UR9, R15 ;  /* 0x0000000900027c24 */ /* 0x000fe2000f8e020f */
[----:B------:R-:W-:Y:S01]  /*01d0*/  UMOV UR4, URZ ;  /* 0x000000ff00047c82 */ /* 0x000fe20008000000 */
[----:B------:R-:W-:Y:S01]  /*01e0*/  UMOV UR5, URZ ;  /* 0x000000ff00057c82 */ /* 0x000fe20008000000 */
[----:B------:R-:W-:-:S03]  /*01f0*/  UISETP.NE.AND.EX UP0, UPT, URZ, URZ, UPT, UP0 ;  /* 0x000000ffff00728c */ /* 0x000fc6000bf05300 */
[----:B------:R-:W-:Y:S08]  /*0200*/  BRA.U !UP1, `(.L_x_1) ;  /* 0x0000000509047547 */ /* 0x000ff0000b800000 */
[----:B------:R-:W0:Y:S01]  /*0210*/  LDCU.128 UR16, c[0x0][0x380] ;  /* 0x00007000ff1077ac */ /* 0x000e220008000c00 */
[C-C-:B------:R-:W-:Y:S01]  /*0220*/  SHF.L.U64.HI R6, R10.reuse, 0x5, R11.reuse ;  /* 0x000000050a067819 */ /* 0x140fe2000001020b */
[----:B------:R-:W-:Y:S01]  /*0230*/  IMAD.MOV.U32 R19, RZ, RZ, RZ ;  /* 0x000000ffff137224 */ /* 0x000fe200078e00ff */
[C---:B------:R-:W-:Y:S01]  /*0240*/  SHF.L.U64.HI R8, R10.reuse, 0x2, R11 ;  /* 0x000000020a087819 */ /* 0x040fe2000001020b */
[----:B------:R-:W1:Y:S01]  /*0250*/  LDCU UR5, c[0x0][0x3a4] ;  /* 0x00007480ff0577ac */ /* 0x000e620008000800 */
[----:B------:R-:W-:Y:S01]  /*0260*/  SHF.L.U32 R5, R10, 0x2, RZ ;  /* 0x000000020a057819 */ /* 0x000fe200000006ff */
[----:B------:R-:W-:-:S07]  /*0270*/  ULOP3.LUT UR4, UR8, 0xfffffff8, URZ, 0xc0, !UPT ;  /* 0xfffffff808047892 */ /* 0x000fce000f8ec0ff */
[----:B------:R-:W-:Y:S01]  /*0280*/  UMOV UR6, UR4 ;  /* 0x0000000400067c82 */ /* 0x000fe20008000000 */
[----:B0-----:R-:W-:Y:S02]  /*0290*/  LEA R7, P1, R14, UR16, 0x2 ;  /* 0x000000100e077c11 */ /* 0x001fe4000f8210ff */
[----:B------:R-:W-:Y:S02]  /*02a0*/  LEA R4, P0, R12, UR18, 0x2 ;  /* 0x000000120c047c11 */ /* 0x000fe4000f8010ff */
[----:B------:R-:W-:Y:S01]  /*02b0*/  LEA.HI.X R17, R14, UR17, R2, 0x2, P1 ;  /* 0x000000110e117c11 */ /* 0x000fe200088f1402 */
[----:B-1----:R-:W-:Y:S01]  /*02c0*/  UMOV UR7, UR5 ;  /* 0x0000000500077c82 */ /* 0x002fe20008000000 */
[----:B------:R-:W-:Y:S02]  /*02d0*/  IADD3 R7, P1, PT, R7, 0x10, RZ ;  /* 0x0000001007077810 */ /* 0x000fe40007f3e0ff */
[----:B------:R-:W-:-:S03]  /*02e0*/  LEA.HI.X R3, R12, UR19, RZ, 0x2, P0 ;  /* 0x000000130c037c11 */ /* 0x000fc600080f14ff */
[----:B------:R-:W-:-:S08]  /*02f0*/  IMAD.X R17, RZ, RZ, R17, P1 ;  /* 0x000000ffff117224 */ /* 0x000fd000008e0611 */
.L_x_2:
[----:B------:R-:W-:Y:S01]  /*0300*/  MOV R22, R4 ;  /* 0x0000000400167202 */ /* 0x000fe20000000f00 */
[----:B------:R-:W-:Y:S01]  /*0310*/  IMAD.MOV.U32 R23, RZ, RZ, R3 ;  /* 0x000000ffff177224 */ /* 0x000fe200078e0003 */
[----:B------:R-:W-:Y:S01]  /*0320*/  IADD3 R24, P0, PT, R4, R5, RZ ;  /* 0x0000000504187210 */ /* 0x000fe20007f1e0ff */
[----:B------:R-:W-:-:S03]  /*0330*/  IMAD.MOV.U32 R16, RZ, RZ, R7 ;  /* 0x000000ffff107224 */ /* 0x000fc600078e0007 */
[----:B------:R-:W2:Y:S01]  /*0340*/  LDG.E R22, desc[UR10][R22.64] ;  /* 0x0000000a16167981 */ /* 0x000ea2000c1e1900 */
[----:B------:R-:W-:Y:S01]  /*0350*/  IMAD.X R25, R3, 0x1, R8, P0 ;  /* 0x0000000103197824 */ /* 0x000fe200000e0608 */
[----:B------:R-:W-:Y:S02]  /*0360*/  IADD3 R26, P0, PT, R24, R5, RZ ;  /* 0x00000005181a7210 */ /* 0x000fe40007f1e0ff */
[----:B------:R-:W3:Y:S04]  /*0370*/  LDG.E R28, desc[UR10][R16.64+-0x8] ;  /* 0xfffff80a101c7981 */ /* 0x000ee8000c1e1900 */
[----:B------:R-:W4:Y:S04]  /*0380*/  LDG.E R29, desc[UR10][R16.64+0x8] ;  /* 0x0000080a101d7981 */ /* 0x000f28000c1e1900 */
[----:B------:R-:W2:Y:S01]  /*0390*/  LDG.E R23, desc[UR10][R16.64+-0x10] ;  /* 0xfffff00a10177981 */ /* 0x000ea2000c1e1900 */
[----:B------:R-:W-:-:S03]  /*03a0*/  IADD3.X R27, PT, PT, R25, R8, RZ, P0, !PT ;  /* 0x00000008191b7210 */ /* 0x000fc600007fe4ff */
[----:B------:R-:W5:Y:S04]  /*03b0*/  LDG.E R7, desc[UR10][R24.64] ;  /* 0x0000000a18077981 */ /* 0x000f68000c1e1900 */
[----:B------:R-:W3:Y:S04]  /*03c0*/  LDG.E R9, desc[UR10][R26.64] ;  /* 0x0000000a1a097981 */ /* 0x000ee8000c1e1900 */
[----:B------:R-:W5:Y:S01]  /*03d0*/  LDG.E R24, desc[UR10][R16.64+-0xc] ;  /* 0xfffff40a10187981 */ /* 0x000f62000c1e1900 */
[----:B------:R-:W-:-:S05]  /*03e0*/  IADD3 R20, P0, PT, R26, R5, RZ ;  /* 0x000000051a147210 */ /* 0x000fca0007f1e0ff */
[----:B------:R-:W-:Y:S01]  /*03f0*/  IMAD.X R21, R27, 0x1, R8, P0 ;  /* 0x000000011b157824 */ /* 0x000fe200000e0608 */
[----:B------:R-:W-:-:S04]  /*0400*/  IADD3 R18, P0, PT, R20, R5, RZ ;  /* 0x0000000514127210 */ /* 0x000fc80007f1e0ff */
[----:B------:R-:W4:Y:S01]  /*0410*/  LDG.E R20, desc[UR10][R20.64] ;  /* 0x0000000a14147981 */ /* 0x000f22000c1e1900 */
[----:B--2---:R-:W-:Y:S01]  /*0420*/  FFMA R23, R23, R22, R19 ;  /* 0x0000001617177223 */ /* 0x004fe20000000013 */
[----:B------:R-:W-:Y:S01]  /*0430*/  IMAD.X R19, R21, 0x1, R8, P0 ;  /* 0x0000000115137824 */ /* 0x000fe200000e0608 */
[----:B------:R-:W-:Y:S01]  /*0440*/  IADD3 R22, P0, PT, R18, R5, RZ ;  /* 0x0000000512167210 */ /* 0x000fe20007f1e0ff */
[----:B------:R-:W2:Y:S04]  /*0450*/  LDG.E R21, desc[UR10][R16.64+0x4] ;  /* 0x0000040a10157981 */ /* 0x000ea8000c1e1900 */
[----:B------:R-:W2:Y:S01]  /*0460*/  LDG.E R18, desc[UR10][R18.64] ;  /* 0x0000000a12127981 */ /* 0x000ea2000c1e1900 */
[----:B-----5:R-:W-:Y:S01]  /*0470*/  FFMA R25, R24, R7, R23 ;  /* 0x0000000718197223 */ /* 0x020fe20000000017 */
[----:B------:R-:W-:-:S02]  /*0480*/  IADD3.X R23, PT, PT, R19, R8, RZ, P0, !PT ;  /* 0x0000000813177210 */ /* 0x000fc400007fe4ff */
[----:B------:R-:W4:Y:S01]  /*0490*/  LDG.E R7, desc[UR10][R16.64+-0x4] ;  /* 0xfffffc0a10077981 */ /* 0x000f22000c1e1900 */
[----:B------:R-:W-:Y:S01]  /*04a0*/  IADD3 R24, P0, PT, R22, R5, RZ ;  /* 0x0000000516187210 */ /* 0x000fe20007f1e0ff */
[----:B---3--:R-:W-:Y:S02]  /*04b0*/  FFMA R28, R28, R9, R25 ;  /* 0x000000091c1c7223 */ /* 0x008fe40000000019 */
[----:B------:R-:W2:Y:S02]  /*04c0*/  LDG.E R9, desc[UR10][R16.64] ;  /* 0x0000000a10097981 */ /* 0x000ea4000c1e1900 */
[--C-:B------:R-:W-:Y:S01]  /*04d0*/  IMAD.X R25, R23, 0x1, R8.reuse, P0 ;  /* 0x0000000117197824 */ /* 0x100fe200000e0608 */
[----:B------:R-:W-:Y:S01]  /*04e0*/  IADD3 R26, P0, PT, R24, R5, RZ ;  /* 0x00000005181a7210 */ /* 0x000fe20007f1e0ff */
[----:B------:R-:W3:Y:S04]  /*04f0*/  LDG.E R22, desc[UR10][R22.64] ;  /* 0x0000000a16167981 */ /* 0x000ee8000c1e1900 */
[----:B------:R-:W-:Y:S01]  /*0500*/  IMAD.X R27, R25, 0x1, R8, P0 ;  /* 0x00000001191b7824 */ /* 0x000fe200000e0608 */
[----:B------:R-:W5:Y:S04]  /*0510*/  LDG.E R24, desc[UR10][R24.64] ;  /* 0x0000000a18187981 */ /* 0x000f68000c1e1900 */
[----:B------:R-:W5:Y:S04]  /*0520*/  LDG.E R26, desc[UR10][R26.64] ;  /* 0x0000000a1a1a7981 */ /* 0x000f68000c1e1900 */
[----:B------:R0:W5:Y:S01]  /*0530*/  LDG.E R19, desc[UR10][R16.64+0xc] ;  /* 0x00000c0a10137981 */ /* 0x000162000c1e1900 */
[----:B------:R-:W-:-:S04]  /*0540*/  UIADD3 UR6, UP1, UPT, UR6, -0x8, URZ ;  /* 0xfffffff806067890 */ /* 0x000fc8000ff3e0ff */
[----:B------:R-:W-:Y:S02]  /*0550*/  UIADD3.X UR7, UPT, UPT, UR7, -0x1, URZ, UP1, !UPT ;  /* 0xffffffff07077890 */ /* 0x000fe40008ffe4ff */
[----:B------:R-:W-:-:S04]  /*0560*/  UISETP.NE.U32.AND UP1, UPT, UR6, URZ, UPT ;  /* 0x000000ff0600728c */ /* 0x000fc8000bf25070 */
[----:B------:R-:W-:Y:S01]  /*0570*/  UISETP.NE.AND.EX UP1, UPT, UR7, URZ, UPT, UP1 ;  /* 0x000000ff0700728c */ /* 0x000fe2000bf25310 */
[----:B------:R-:W-:-:S05]  /*0580*/  LEA R4, P0, R10, R4, 0x5 ;  /* 0x000000040a047211 */ /* 0x000fca00078028ff */
[----:B------:R-:W-:Y:S02]  /*0590*/  IMAD.X R3, R3, 0x1, R6, P0 ;  /* 0x0000000103037824 */ /* 0x000fe400000e0606 */
[----:B----4-:R-:W-:-:S04]  /*05a0*/  FFMA R20, R7, R20, R28 ;  /* 0x0000001407147223 */ /* 0x010fc8000000001c */
[----:B--2---:R-:W-:-:S04]  /*05b0*/  FFMA R18, R9, R18, R20 ;  /* 0x0000001209127223 */ /* 0x004fc80000000014 */
[----:B---3--:R-:W-:Y:S01]  /*05c0*/  FFMA R18, R21, R22, R18 ;  /* 0x0000001615127223 */ /* 0x008fe20000000012 */
[----:B------:R-:W-:-:S03]  /*05d0*/  IADD3 R7, P1, PT, R16, 0x20, RZ ;  /* 0x0000002010077810 */ /* 0x000fc60007f3e0ff */
[----:B-----5:R-:W-:Y:S01]  /*05e0*/  FFMA R18, R29, R24, R18 ;  /* 0x000000181d127223 */ /* 0x020fe20000000012 */
[----:B0-----:R-:W-:-:S03]  /*05f0*/  IADD3.X R17, PT, PT, RZ, R17, RZ, P1, !PT ;  /* 0x00000011ff117210 */ /* 0x001fc60000ffe4ff */
[----:B------:R-:W-:Y:S01]  /*0600*/  FFMA R19, R19, R26, R18 ;  /* 0x0000001a13137223 */ /* 0x000fe20000000012 */
[----:B------:R-:W-:Y:S06]  /*0610*/  BRA.U UP1, `(.L_x_2) ;  /* 0xfffffffd01387547 */ /* 0x000fec000b83ffff */
.L_x_1:
[----:B------:R-:W-:Y:S05]  /*0620*/  BRA.U !UP0, `(.L_x_0) ;  /* 0x0000000508607547 */ /* 0x000fea000b800000 */
[----:B------:R-:W-:Y:S02]  /*0630*/  UISETP.GE.U32.AND UP1, UPT, UR12, 0x4, UPT ;  /* 0x000000040c00788c */ /* 0x000fe4000bf26070 */
[----:B------:R-:W-:Y:S02]  /*0640*/  ULOP3.LUT UR7, UR8, 0x3, URZ, 0xc0, !UPT ;  /* 0x0000000308077892 */ /* 0x000fe4000f8ec0ff */
[----:B------:R-:W-:Y:S02]  /*0650*/  UISETP.GE.U32.AND.EX UP1, UPT, URZ, URZ, UPT, UP1 ;  /* 0x000000ffff00728c */ /* 0x000fe4000bf26110 */
[----:B------:R-:W-:-:S04]  /*0660*/  UISETP.NE.U32.AND UP0, UPT, UR7, URZ, UPT ;  /* 0x000000ff0700728c */ /* 0x000fc8000bf05070 */
[----:B------:R-:W-:-:S03]  /*0670*/  UISETP.NE.AND.EX UP0, UPT, URZ, URZ, UPT, UP0 ;  /* 0x000000ffff00728c */ /* 0x000fc6000bf05300 */
[----:B------:R-:W-:Y:S08]  /*0680*/  BRA.U !UP1, `(.L_x_3) ;  /* 0x00000001098c7547 */ /* 0x000ff0000b800000 */
[----:B------:R-:W0:Y:S01]  /*0690*/  LDCU.128 UR12, c[0x0][0x380] ;  /* 0x00007000ff0c77ac */ /* 0x000e220008000c00 */
[----:B------:R-:W-:Y:S01]  /*06a0*/  IMAD R4, R10, UR5, RZ ;  /* 0x000000050a047c24 */ /* 0x000fe2000f8e02ff */
[----:B------:R-:W-:Y:S01]  /*06b0*/  IADD3 R5, P1, PT, R14, UR4, RZ ;  /* 0x000000040e057c10 */ /* 0x000fe2000ff3e0ff */
[----:B------:R-:W-:Y:S02]  /*06c0*/  IMAD.MOV.U32 R13, RZ, RZ, RZ ;  /* 0x000000ffff0d7224 */ /* 0x000fe400078e00ff */
[----:B------:R-:W-:Y:S02]  /*06d0*/  IMAD R3, R11, UR4, R4 ;  /* 0x000000040b037c24 */ /* 0x000fe4000f8e0204 */
[----:B------:R-:W-:-:S04]  /*06e0*/  IMAD.WIDE.U32 R6, R10, UR4, R12 ;  /* 0x000000040a067c25 */ /* 0x000fc8000f8e000c */
[----:B------:R-:W-:Y:S01]  /*06f0*/  IMAD.WIDE.U32 R8, R10, 0x4, RZ ;  /* 0x000000040a087825 */ /* 0x000fe200078e00ff */
[----:B------:R-:W-:Y:S02]  /*0700*/  IADD3 R3, PT, PT, R7, R3, RZ ;  /* 0x0000000307037210 */ /* 0x000fe40007ffe0ff */
[C---:B0-----:R-:W-:Y:S02]  /*0710*/  LEA R20, P2, R6.reuse, UR14, 0x2 ;  /* 0x0000000e06147c11 */ /* 0x041fe4000f8410ff */
[----:B------:R-:W-:Y:S02]  /*0720*/  LEA R4, P0, R5, UR12, 0x2 ;  /* 0x0000000c05047c11 */ /* 0x000fe4000f8010ff */
[----:B------:R-:W-:Y:S01]  /*0730*/  LEA.HI.X R21, R6, UR15, R3, 0x2, P2 ;  /* 0x0000000f06157c11 */ /* 0x000fe200090f1403 */
[----:B------:R-:W-:Y:S01]  /*0740*/  IMAD.SHL.U32 R3, R11, 0x4, RZ ;  /* 0x000000040b037824 */ /* 0x000fe200078e00ff */
[----:B------:R-:W-:Y:S02]  /*0750*/  IADD3.X R6, PT, PT, R2, UR5, RZ, P1, !PT ;  /* 0x0000000502067c10 */ /* 0x000fe40008ffe4ff */
[-C--:B------:R-:W-:Y:S01]  /*0760*/  IADD3 R16, P1, PT, R20, R8.reuse, RZ ;  /* 0x0000000814107210 */ /* 0x080fe20007f3e0ff */
[----:B------:R-:W-:Y:S01]  /*0770*/  IMAD.IADD R9, R9, 0x1, R3 ;  /* 0x0000000109097824 */ /* 0x000fe200078e0203 */
[----:B------:R-:W-:Y:S01]  /*0780*/  LEA.HI.X R5, R5, UR13, R6, 0x2, P0 ;  /* 0x0000000d05057c11 */ /* 0x000fe200080f1406 */
[----:B------:R-:W2:Y:S01]  /*0790*/  LDG.E R18, desc[UR10][R20.64] ;  /* 0x0000000a14127981 */ /* 0x000ea2000c1e1900 */
[----:B------:R-:W-:-:S02]  /*07a0*/  IADD3 R6, P0, PT, R16, R8, RZ ;  /* 0x0000000810067210 */ /* 0x000fc40007f1e0ff */
[----:B------:R-:W-:Y:S01]  /*07b0*/  IADD3.X R17, PT, PT, R9, R21, RZ, P1, !PT ;  /* 0x0000001509117210 */ /* 0x000fe20000ffe4ff */
[----:B------:R-:W2:Y:S01]  /*07c0*/  LDG.E R22, desc[UR10][R4.64] ;  /* 0x0000000a04167981 */ /* 0x000ea2000c1e1900 */
[----:B------:R-:W-:-:S03]  /*07d0*/  IADD3 R8, P1, PT, R6, R8, RZ ;  /* 0x0000000806087210 */ /* 0x000fc60007f3e0ff */
[--C-:B------:R-:W-:Y:S01]  /*07e0*/  IMAD.X R7, R17, 0x1, R9.reuse, P0 ;  /* 0x0000000111077824 */ /* 0x100fe200000e0609 */
[----:B------:R-:W3:Y:S04]  /*07f0*/  LDG.E R16, desc[UR10][R16.64] ;  /* 0x0000000a10107981 */ /* 0x000ee8000c1e1900 */
[----:B------:R-:W3:Y:S01]  /*0800*/  LDG.E R3, desc[UR10][R4.64+0x4] ;  /* 0x0000040a04037981 */ /* 0x000ee2000c1e1900 */
[----:B------:R-:W-:-:S03]  /*0810*/  IMAD.X R9, R7, 0x1, R9, P1 ;  /* 0x0000000107097824 */ /* 0x000fc600008e0609 */
[----:B------:R-:W4:Y:S04]  /*0820*/  LDG.E R6, desc[UR10][R6.64] ;  /* 0x0000000a06067981 */ /* 0x000f28000c1e1900 */
[----:B------:R-:W4:Y:S04]  /*0830*/  LDG.E R24, desc[UR10][R4.64+0x8] ;  /* 0x0000080a04187981 */ /* 0x000f28000c1e1900 */
[----:B------:R-:W5:Y:S04]  /*0840*/  LDG.E R26, desc[UR10][R4.64+0xc] ;  /* 0x00000c0a041a7981 */ /* 0x000f68000c1e1900 */
[----:B------:R-:W5:Y:S01]  /*0850*/  LDG.E R8, desc[UR10][R8.64] ;  /* 0x0000000a08087981 */ /* 0x000f62000c1e1900 */
[----:B------:R-:W-:-:S04]  /*0860*/  UIADD3 UR4, UP1, UPT, UR4, 0x4, URZ ;  /* 0x0000000404047890 */ /* 0x000fc8000ff3e0ff */
[----:B------:R-:W-:Y:S01]  /*0870*/  UIADD3.X UR5, UPT, UPT, URZ, UR5, URZ, UP1, !UPT ;  /* 0x00000005ff057290 */ /* 0x000fe20008ffe4ff */
[----:B--2---:R-:W-:-:S04]  /*0880*/  FFMA R18, R22, R18, R19 ;  /* 0x0000001216127223 */ /* 0x004fc80000000013 */
[----:B---3--:R-:W-:-:S04]  /*0890*/  FFMA R3, R3, R16, R18 ;  /* 0x0000001003037223 */ /* 0x008fc80000000012 */
[----:B----4-:R-:W-:-:S04]  /*08a0*/  FFMA R3, R24, R6, R3 ;  /* 0x0000000618037223 */ /* 0x010fc80000000003 */
[----:B-----5:R-:W-:-:S07]  /*08b0*/  FFMA R19, R26, R8, R3 ;  /* 0x000000081a137223 */ /* 0x020fce0000000003 */
.L_x_3:
[----:B------:R-:W-:Y:S05]  /*08c0*/  BRA.U !UP0, `(.L_x_0) ;  /* 0x0000000108b87547 */ /* 0x000fea000b800000 */
[----:B------:R-:W-:Y:S02]  /*08d0*/  UISETP.NE.U32.AND UP1, UPT, UR7, 0x1, UPT ;  /* 0x000000010700788c */ /* 0x000fe4000bf25070 */
[----:B------:R-:W-:Y:S02]  /*08e0*/  ULOP3.LUT UR6, UR8, 0x1, URZ, 0xc0, !UPT ;  /* 0x0000000108067892 */ /* 0x000fe4000f8ec0ff */
[----:B------:R-:W-:Y:S02]  /*08f0*/  UISETP.NE.AND.EX UP1, UPT, URZ, URZ, UPT, UP1 ;  /* 0x000000ffff00728c */ /* 0x000fe4000bf25310 */
[----:B------:R-:W-:-:S04]  /*0900*/  UISETP.NE.U32.AND UP0, UPT, UR6, 0x1, UPT ;  /* 0x000000010600788c */ /* 0x000fc8000bf05070 */
[----:B------:R-:W-:-:S03]  /*0910*/  UISETP.NE.U32.AND.EX UP0, UPT, URZ, URZ, UPT, UP0 ;  /* 0x000000ffff00728c */ /* 0x000fc6000bf05100 */
[----:B------:R-:W-:Y:S08]  /*0920*/  BRA.U !UP1, `(.L_x_4) ;  /* 0x00000001095c7547 */ /* 0x000ff0000b800000 */
[----:B------:R-:W0:Y:S01]  /*0930*/  LDCU.128 UR12, c[0x0][0x380] ;  /* 0x00007000ff0c77ac */ /* 0x000e220008000c00 */
[----:B------:R-:W-:Y:S01]  /*0940*/  MOV R4, R12 ;  /* 0x0000000c00047202 */ /* 0x000fe20000000f00 */
[----:B------:R-:W-:Y:S01]  /*0950*/  IMAD.MOV.U32 R5, RZ, RZ, RZ ;  /* 0x000000ffff057224 */ /* 0x000fe200078e00ff */
[----:B------:R-:W-:Y:S01]  /*0960*/  IADD3 R3, P0, PT, R14, UR4, RZ ;  /* 0x000000040e037c10 */ /* 0x000fe2000ff1e0ff */
[C---:B------:R-:W-:Y:S02]  /*0970*/  IMAD R6, R10.reuse, UR5, RZ ;  /* 0x000000050a067c24 */ /* 0x040fe4000f8e02ff */
[----:B------:R-:W-:Y:S01]  /*0980*/  IMAD.WIDE.U32 R8, R10, UR4, R4 ;  /* 0x000000040a087c25 */ /* 0x000fe2000f8e0004 */
[----:B------:R-:W-:-:S03]  /*0990*/  IADD3.X R16, PT, PT, R2, UR5, RZ, P0, !PT ;  /* 0x0000000502107c10 */ /* 0x000fc600087fe4ff */
[----:B------:R-:W-:-:S04]  /*09a0*/  IMAD R5, R11, UR4, R6 ;  /* 0x000000040b057c24 */ /* 0x000fc8000f8e0206 */
[----:B------:R-:W-:Y:S01]  /*09b0*/  IMAD.IADD R7, R9, 0x1, R5 ;  /* 0x0000000109077824 */ /* 0x000fe200078e0205 */
[C---:B0-----:R-:W-:Y:S02]  /*09c0*/  LEA R6, P0, R8.reuse, UR14, 0x2 ;  /* 0x0000000e08067c11 */ /* 0x041fe4000f8010ff */
[C---:B------:R-:W-:Y:S02]  /*09d0*/  LEA R4, P1, R3.reuse, UR12, 0x2 ;  /* 0x0000000c03047c11 */ /* 0x040fe4000f8210ff */
[----:B------:R-:W-:Y:S02]  /*09e0*/  LEA.HI.X R7, R8, UR15, R7, 0x2, P0 ;  /* 0x0000000f08077c11 */ /* 0x000fe400080f1407 */
[----:B------:R-:W-:Y:S02]  /*09f0*/  LEA.HI.X R5, R3, UR13, R16, 0x2, P1 ;  /* 0x0000000d03057c11 */ /* 0x000fe400088f1410 */
[C---:B------:R-:W-:Y:S02]  /*0a00*/  LEA R8, P0, R10.reuse, R6, 0x2 ;  /* 0x000000060a087211 */ /* 0x040fe400078010ff */
[----:B------:R-:W2:Y:S02]  /*0a10*/  LDG.E R6, desc[UR10][R6.64] ;  /* 0x0000000a06067981 */ /* 0x000ea4000c1e1900 */
[----:B------:R-:W-:-:S02]  /*0a20*/  LEA.HI.X R9, R10, R7, R11, 0x2, P0 ;  /* 0x000000070a097211 */ /* 0x000fc400000f140b */
[----:B------:R-:W2:Y:S04]  /*0a30*/  LDG.E R16, desc[UR10][R4.64] ;  /* 0x0000000a04107981 */ /* 0x000ea8000c1e1900 */
[----:B------:R-:W3:Y:S04]  /*0a40*/  LDG.E R18, desc[UR10][R4.64+0x4] ;  /* 0x0000040a04127981 */ /* 0x000ee8000c1e1900 */
[----:B------:R-:W3:Y:S01]  /*0a50*/  LDG.E R8, desc[UR10][R8.64] ;  /* 0x0000000a08087981 */ /* 0x000ee2000c1e1900 */
[----:B------:R-:W-:-:S04]  /*0a60*/  UIADD3 UR4, UP1, UPT, UR4, 0x2, URZ ;  /* 0x0000000204047890 */ /* 0x000fc8000ff3e0ff */
[----:B------:R-:W-:Y:S01]  /*0a70*/  UIADD3.X UR5, UPT, UPT, URZ, UR5, URZ, UP1, !UPT ;  /* 0x00000005ff057290 */ /* 0x000fe20008ffe4ff */
[----:B--2---:R-:W-:-:S04]  /*0a80*/  FFMA R19, R16, R6, R19 ;  /* 0x0000000610137223 */ /* 0x004fc80000000013 */
[----:B---3--:R-:W-:-:S07]  /*0a90*/  FFMA R19, R18, R8, R19 ;  /* 0x0000000812137223 */ /* 0x008fce0000000013 */
.L_x_4:
[----:B------:R-:W-:Y:S05]  /*0aa0*/  BRA.U UP0, `(.L_x_0) ;  /* 0x0000000100407547 */ /* 0x000fea000b800000 */
[----:B------:R-:W0:Y:S01]  /*0ab0*/  LDCU.128 UR12, c[0x0][0x380] ;  /* 0x00007000ff0c77ac */ /* 0x000e220008000c00 */
[----:B------:R-:W-:Y:S01]  /*0ac0*/  MOV R6, R12 ;  /* 0x0000000c00067202 */ /* 0x000fe20000000f00 */
[----:B------:R-:W-:Y:S01]  /*0ad0*/  IMAD R4, R10, UR5, RZ ;  /* 0x000000050a047c24 */ /* 0x000fe2000f8e02ff */
[----:B------:R-:W-:Y:S01]  /*0ae0*/  IADD3 R14, P0, PT, R14, UR4, RZ ;  /* 0x000000040e0e7c10 */ /* 0x000fe2000ff1e0ff */
[----:B------:R-:W-:Y:S02]  /*0af0*/  IMAD.MOV.U32 R7, RZ, RZ, RZ ;  /* 0x000000ffff077224 */ /* 0x000fe400078e00ff */
[----:B------:R-:W-:Y:S01]  /*0b00*/  IMAD R3, R11, UR4, R4 ;  /* 0x000000040b037c24 */ /* 0x000fe2000f8e0204 */
[----:B------:R-:W-:Y:S01]  /*0b10*/  IADD3.X R5, PT, PT, R2, UR5, RZ, P0, !PT ;  /* 0x0000000502057c10 */ /* 0x000fe200087fe4ff */
[----:B------:R-:W-:-:S04]  /*0b20*/  IMAD.WIDE.U32 R6, R10, UR4, R6 ;  /* 0x000000040a067c25 */ /* 0x000fc8000f8e0006 */
[----:B------:R-:W-:Y:S01]  /*0b30*/  IMAD.IADD R3, R7, 0x1, R3 ;  /* 0x0000000107037824 */ /* 0x000fe200078e0203 */
[----:B0-----:R-:W-:Y:S02]  /*0b40*/  LEA R4, P1, R14, UR12, 0x2 ;  /* 0x0000000c0e047c11 */ /* 0x001fe4000f8210ff */
[----:B------:R-:W-:Y:S02]  /*0b50*/  LEA R2, P0, R6, UR14, 0x2 ;  /* 0x0000000e06027c11 */ /* 0x000fe4000f8010ff */
[----:B------:R-:W-:Y:S02]  /*0b60*/  LEA.HI.X R5, R14, UR13, R5, 0x2, P1 ;  /* 0x0000000d0e057c11 */ /* 0x000fe400088f1405 */
[----:B------:R-:W-:-:S03]  /*0b70*/  LEA.HI.X R3, R6, UR15, R3, 0x2, P0 ;  /* 0x0000000f06037c11 */ /* 0x000fc600080f1403 */
[----:B------:R-:W2:Y:S04]  /*0b80*/  LDG.E R4, desc[UR10][R4.64] ;  /* 0x0000000a04047981 */ /* 0x000ea8000c1e1900 */
[----:B------:R-:W2:Y:S02]  /*0b90*/  LDG.E R2, desc[UR10][R2.64] ;  /* 0x0000000a02027981 */ /* 0x000ea4000c1e1900 */
[----:B--2---:R-:W-:-:S07]  /*0ba0*/  FFMA R19, R4, R2, R19 ;  /* 0x0000000204137223 */ /* 0x004fce0000000013 */
.L_x_0:
[----:B------:R-:W0:Y:S01]  /*0bb0*/  LDCU.64 UR4, c[0x0][0x390] ;  /* 0x00007200ff0477ac */ /* 0x000e220008000a00 */
[----:B------:R-:W-:Y:S01]  /*0bc0*/  MOV R2, R12 ;  /* 0x0000000c00027202 */ /* 0x000fe20000000f00 */
[----:B------:R-:W-:-:S04]  /*0bd0*/  IMAD.MOV.U32 R3, RZ, RZ, RZ ;  /* 0x000000ffff037224 */ /* 0x000fc800078e00ff */
[----:B------:R-:W-:-:S04]  /*0be0*/  IMAD.WIDE.U32 R2, R0, R10, R2 ;  /* 0x0000000a00027225 */ /* 0x000fc800078e0002 */
[----:B------:R-:W-:Y:S01]  /*0bf0*/  IMAD R11, R0, R11, R3 ;  /* 0x0000000b000b7224 */ /* 0x000fe200078e0203 */
[----:B0-----:R-:W-:-:S04]  /*0c00*/  LEA R4, P0, R2, UR4, 0x2 ;  /* 0x0000000402047c11 */ /* 0x001fc8000f8010ff */
[----:B------:R-:W-:-:S05]  /*0c10*/  LEA.HI.X R5, R2, UR5, R11, 0x2, P0 ;  /* 0x0000000502057c11 */ /* 0x000fca00080f140b */
[----:B------:R-:W-:Y:S01]  /*0c20*/  STG.E desc[UR10][R4.64], R19 ;  /* 0x0000001304007986 */ /* 0x000fe2000c10190a */
[----:B------:R-:W-:Y:S05]  /*0c30*/  EXIT ;  /* 0x000000000000794d */ /* 0x000fea0003800000 */
.L_x_5:
[----:B------:R-:W-:-:S00]  /*0c40*/  BRA `(.L_x_5) ;  /* 0xfffffffc00fc7947 */ /* 0x000fc0000383ffff */
[----:B------:R-:W-:-:S00]  /*0c50*/  NOP ;  /* 0x0000000000007918 */ /* 0x000fc00000000000 */
        /* <DEDUP_REMOVED lines=10> */
.L_x_6:


//--------------------- .nv.shared.reserved.0     --------------------------
	.section	.nv.shared.reserved.0,"aw",@nobits
	.weak		__nv_reservedSMEM_offset_0_alias
	.size		__nv_reservedSMEM_offset_0_alias, 0, 64
	.other		__nv_reservedSMEM_offset_0_alias,@"STO_CUDA_RESERVED_SHARED STV_DEFAULT"
__nv_reservedSMEM_offset_0_alias:
	.zero		0
	.zero		64


//--------------------- .nv.constant0._Z6matmulPfS_S_mmm --------------------------
	.section	.nv.constant0._Z6matmulPfS_S_mmm,"a",@progbits
	.sectionflags	@""
	.align	4
.nv.constant0._Z6matmulPfS_S_mmm:
	.zero		944


//--------------------- SYMBOLS --------------------------

	.type		.nv.reservedSmem.offset0,@object
	.size		.nv.reservedSmem.offset0,0x4
